//
// Generated by NVIDIA NVVM Compiler
//
// Compiler Build ID: CL-36424714
// Cuda compilation tools, release 13.0, V13.0.88
// Based on NVVM 20.0.0
//

.version 9.0
.target sm_100
.address_size 64

	// .globl	_ZN3cub18CUB_300001_SM_10006detail11EmptyKernelIvEEvv
.global .align 1 .b8 _ZN41_INTERNAL_75c76d2d_4_k_cu_b0773308_1305324cuda3std3__45__cpo5beginE[1];
.global .align 1 .b8 _ZN41_INTERNAL_75c76d2d_4_k_cu_b0773308_1305324cuda3std3__45__cpo3endE[1];
.global .align 1 .b8 _ZN41_INTERNAL_75c76d2d_4_k_cu_b0773308_1305324cuda3std3__45__cpo6cbeginE[1];
.global .align 1 .b8 _ZN41_INTERNAL_75c76d2d_4_k_cu_b0773308_1305324cuda3std3__45__cpo4cendE[1];
.global .align 1 .b8 _ZN41_INTERNAL_75c76d2d_4_k_cu_b0773308_1305324cuda3std3__45__cpo6rbeginE[1];
.global .align 1 .b8 _ZN41_INTERNAL_75c76d2d_4_k_cu_b0773308_1305324cuda3std3__45__cpo4rendE[1];
.global .align 1 .b8 _ZN41_INTERNAL_75c76d2d_4_k_cu_b0773308_1305324cuda3std3__45__cpo7crbeginE[1];
.global .align 1 .b8 _ZN41_INTERNAL_75c76d2d_4_k_cu_b0773308_1305324cuda3std3__45__cpo5crendE[1];
.global .align 1 .b8 _ZN41_INTERNAL_75c76d2d_4_k_cu_b0773308_1305324cuda3std3__443_GLOBAL__N__75c76d2d_4_k_cu_b0773308_1305326ignoreE[1];
.global .align 1 .b8 _ZN41_INTERNAL_75c76d2d_4_k_cu_b0773308_1305324cuda3std3__419piecewise_constructE[1];
.global .align 1 .b8 _ZN41_INTERNAL_75c76d2d_4_k_cu_b0773308_1305324cuda3std3__48in_placeE[1];
.global .align 1 .b8 _ZN41_INTERNAL_75c76d2d_4_k_cu_b0773308_1305324cuda3std3__420unreachable_sentinelE[1];
.global .align 1 .b8 _ZN41_INTERNAL_75c76d2d_4_k_cu_b0773308_1305324cuda3std3__47nulloptE[1];
.global .align 1 .b8 _ZN41_INTERNAL_75c76d2d_4_k_cu_b0773308_1305324cuda3std3__48unexpectE[1];
.global .align 1 .b8 _ZN41_INTERNAL_75c76d2d_4_k_cu_b0773308_1305324cuda3std6ranges3__45__cpo4swapE[1];
.global .align 1 .b8 _ZN41_INTERNAL_75c76d2d_4_k_cu_b0773308_1305324cuda3std6ranges3__45__cpo9iter_moveE[1];
.global .align 1 .b8 _ZN41_INTERNAL_75c76d2d_4_k_cu_b0773308_1305324cuda3std6ranges3__45__cpo5beginE[1];
.global .align 1 .b8 _ZN41_INTERNAL_75c76d2d_4_k_cu_b0773308_1305324cuda3std6ranges3__45__cpo3endE[1];
.global .align 1 .b8 _ZN41_INTERNAL_75c76d2d_4_k_cu_b0773308_1305324cuda3std6ranges3__45__cpo6cbeginE[1];
.global .align 1 .b8 _ZN41_INTERNAL_75c76d2d_4_k_cu_b0773308_1305324cuda3std6ranges3__45__cpo4cendE[1];
.global .align 1 .b8 _ZN41_INTERNAL_75c76d2d_4_k_cu_b0773308_1305324cuda3std6ranges3__45__cpo7advanceE[1];
.global .align 1 .b8 _ZN41_INTERNAL_75c76d2d_4_k_cu_b0773308_1305324cuda3std6ranges3__45__cpo9iter_swapE[1];
.global .align 1 .b8 _ZN41_INTERNAL_75c76d2d_4_k_cu_b0773308_1305324cuda3std6ranges3__45__cpo4nextE[1];
.global .align 1 .b8 _ZN41_INTERNAL_75c76d2d_4_k_cu_b0773308_1305324cuda3std6ranges3__45__cpo4prevE[1];
.global .align 1 .b8 _ZN41_INTERNAL_75c76d2d_4_k_cu_b0773308_1305324cuda3std6ranges3__45__cpo4dataE[1];
.global .align 1 .b8 _ZN41_INTERNAL_75c76d2d_4_k_cu_b0773308_1305324cuda3std6ranges3__45__cpo5cdataE[1];
.global .align 1 .b8 _ZN41_INTERNAL_75c76d2d_4_k_cu_b0773308_1305324cuda3std6ranges3__45__cpo4sizeE[1];
.global .align 1 .b8 _ZN41_INTERNAL_75c76d2d_4_k_cu_b0773308_1305324cuda3std6ranges3__45__cpo5ssizeE[1];
.global .align 1 .b8 _ZN41_INTERNAL_75c76d2d_4_k_cu_b0773308_1305324cuda3std6ranges3__45__cpo8distanceE[1];
.global .align 1 .b8 _ZN41_INTERNAL_75c76d2d_4_k_cu_b0773308_1305326thrust24THRUST_300001_SM_1000_NS8cuda_cub3parE[1];
.global .align 1 .b8 _ZN41_INTERNAL_75c76d2d_4_k_cu_b0773308_1305326thrust24THRUST_300001_SM_1000_NS8cuda_cub10par_nosyncE[1];
.global .align 1 .b8 _ZN41_INTERNAL_75c76d2d_4_k_cu_b0773308_1305326thrust24THRUST_300001_SM_1000_NS6system6detail10sequential3seqE[1];
.global .align 1 .b8 _ZN41_INTERNAL_75c76d2d_4_k_cu_b0773308_1305326thrust24THRUST_300001_SM_1000_NS12placeholders2_1E[1];
.global .align 1 .b8 _ZN41_INTERNAL_75c76d2d_4_k_cu_b0773308_1305326thrust24THRUST_300001_SM_1000_NS12placeholders2_2E[1];
.global .align 1 .b8 _ZN41_INTERNAL_75c76d2d_4_k_cu_b0773308_1305326thrust24THRUST_300001_SM_1000_NS12placeholders2_3E[1];
.global .align 1 .b8 _ZN41_INTERNAL_75c76d2d_4_k_cu_b0773308_1305326thrust24THRUST_300001_SM_1000_NS12placeholders2_4E[1];
.global .align 1 .b8 _ZN41_INTERNAL_75c76d2d_4_k_cu_b0773308_1305326thrust24THRUST_300001_SM_1000_NS12placeholders2_5E[1];
.global .align 1 .b8 _ZN41_INTERNAL_75c76d2d_4_k_cu_b0773308_1305326thrust24THRUST_300001_SM_1000_NS12placeholders2_6E[1];
.global .align 1 .b8 _ZN41_INTERNAL_75c76d2d_4_k_cu_b0773308_1305326thrust24THRUST_300001_SM_1000_NS12placeholders2_7E[1];
.global .align 1 .b8 _ZN41_INTERNAL_75c76d2d_4_k_cu_b0773308_1305326thrust24THRUST_300001_SM_1000_NS12placeholders2_8E[1];
.global .align 1 .b8 _ZN41_INTERNAL_75c76d2d_4_k_cu_b0773308_1305326thrust24THRUST_300001_SM_1000_NS12placeholders2_9E[1];
.global .align 1 .b8 _ZN41_INTERNAL_75c76d2d_4_k_cu_b0773308_1305326thrust24THRUST_300001_SM_1000_NS12placeholders3_10E[1];
.global .align 1 .b8 _ZN41_INTERNAL_75c76d2d_4_k_cu_b0773308_1305326thrust24THRUST_300001_SM_1000_NS3seqE[1];

.visible .entry _ZN3cub18CUB_300001_SM_10006detail11EmptyKernelIvEEvv()
{


	ret;

}


// ===== COMPILED SASS (sm_100) =====

	.target	sm_100

	.elftype	@"ET_EXEC"


//--------------------- .note.nv.tkinfo           --------------------------
	.section	.note.nv.tkinfo,"",@"SHT_NOTE"
	.sectionflags	@"SHF_NOTE_NV_TKINFO"
	.tkinfo
        /*0018*/ 	.word	0x00000002
        /*0030*/ 	.string	""
        /*0030*/ 	.string	"ptxas"
        /*0030*/ 	.string	"Cuda compilation tools, release 13.0, V13.0.88"
        /*0030*/ 	.string	"Build cuda_13.0.r13.0/compiler.36424714_0"
        /*0030*/ 	.string	"-arch sm_100 -m 64 "



//--------------------- .note.nv.cuinfo           --------------------------
	.section	.note.nv.cuinfo,"",@"SHT_NOTE"
	.sectionflags	@"SHF_NOTE_NV_CUINFO"
        /*0018*/ 	.short	0x0002
        /*001a*/ 	.short	0x0064
        /*001c*/ 	.short	0x0082
	.zero		2


//--------------------- .nv.info                  --------------------------
	.section	.nv.info,"",@"SHT_CUDA_INFO"
	.align	4


	//----- nvinfo : EIATTR_REGCOUNT
	.align		4
        /*0000*/ 	.byte	0x04, 0x2f
        /*0002*/ 	.short	(.L_44 - .L_43)
	.align		4
.L_43:
        /*0004*/ 	.word	index@(_ZN3cub18CUB_300001_SM_10006detail11EmptyKernelIvEEvv)
        /*0008*/ 	.word	0x00000004


	//----- nvinfo : EIATTR_FRAME_SIZE
	.align		4
.L_44:
        /*000c*/ 	.byte	0x04, 0x11
        /*000e*/ 	.short	(.L_46 - .L_45)
	.align		4
.L_45:
        /*0010*/ 	.word	index@(_ZN3cub18CUB_300001_SM_10006detail11EmptyKernelIvEEvv)
        /*0014*/ 	.word	0x00000000


	//----- nvinfo : EIATTR_MIN_STACK_SIZE
	.align		4
.L_46:
        /*0018*/ 	.byte	0x04, 0x12
        /*001a*/ 	.short	(.L_48 - .L_47)
	.align		4
.L_47:
        /*001c*/ 	.word	index@(_ZN3cub18CUB_300001_SM_10006detail11EmptyKernelIvEEvv)
        /*0020*/ 	.word	0x00000000
.L_48:


//--------------------- .nv.compat                --------------------------
	.section	.nv.compat,"",@"SHT_CUDA_COMPAT_INFO"
	.align	4
        /*0000*/ 	.byte	0x02, 0x09, 0x00, 0x00, 0x02, 0x02, 0x01, 0x00, 0x02, 0x05, 0x05, 0x00, 0x03, 0x07, 0x01, 0x01
        /*0010*/ 	.byte	0x02, 0x03, 0x00, 0x00, 0x02, 0x06, 0x01, 0x00, 0x04, 0x0b, 0x08, 0x00, 0x09, 0x00, 0x00, 0x00
        /*0020*/ 	.byte	0x00, 0x00, 0x00, 0x00


//--------------------- .nv.info._ZN3cub18CUB_300001_SM_10006detail11EmptyKernelIvEEvv --------------------------
	.section	.nv.info._ZN3cub18CUB_300001_SM_10006detail11EmptyKernelIvEEvv,"",@"SHT_CUDA_INFO"
	.sectionflags	@""
	.align	4


	//----- nvinfo : EIATTR_CUDA_API_VERSION
	.align		4
        /*0000*/ 	.byte	0x04, 0x37
        /*0002*/ 	.short	(.L_50 - .L_49)
.L_49:
        /*0004*/ 	.word	0x00000082


	//----- nvinfo : EIATTR_SPARSE_MMA_MASK
	.align		4
.L_50:
        /*0008*/ 	.byte	0x03, 0x50
        /*000a*/ 	.short	0x0000


	//----- nvinfo : EIATTR_MAXREG_COUNT
	.align		4
        /*000c*/ 	.byte	0x03, 0x1b
        /*000e*/ 	.short	0x00ff


	//----- nvinfo : EIATTR_MERCURY_ISA_VERSION
	.align		4
        /*0010*/ 	.byte	0x03, 0x5f
        /*0012*/ 	.short	0x0101


	//----- nvinfo : EIATTR_VRC_CTA_INIT_COUNT
	.align		4
        /*0014*/ 	.byte	0x02, 0x4a
	.zero		1
	.zero		1


	//----- nvinfo : EIATTR_EXIT_INSTR_OFFSETS
	.align		4
        /*0018*/ 	.byte	0x04, 0x1c
        /*001a*/ 	.short	(.L_52 - .L_51)


	//   ....[0]....
.L_51:
        /*001c*/ 	.word	0x00000010


	//----- nvinfo : EIATTR_SW_WAR
	.align		4
.L_52:
        /*0020*/ 	.byte	0x04, 0x36
        /*0022*/ 	.short	(.L_54 - .L_53)
.L_53:
        /*0024*/ 	.word	0x00000008
.L_54:


//--------------------- .nv.callgraph             --------------------------
	.section	.nv.callgraph,"",@"SHT_CUDA_CALLGRAPH"
	.align	4
	.sectionentsize	8
	.align		4
        /*0000*/ 	.word	0x00000000
	.align		4
        /*0004*/ 	.word	0xffffffff
	.align		4
        /*0008*/ 	.word	0x00000000
	.align		4
        /*000c*/ 	.word	0xfffffffe
	.align		4
        /*0010*/ 	.word	0x00000000
	.align		4
        /*0014*/ 	.word	0xfffffffd
	.align		4
        /*0018*/ 	.word	0x00000000
	.align		4
        /*001c*/ 	.word	0xfffffffc


//--------------------- .nv.constant4             --------------------------
	.section	.nv.constant4,"a",@progbits
	.align	8
	.align		8
.nv.constant4:
        /*0000*/ 	.dword	_ZN41_INTERNAL_75c76d2d_4_k_cu_b0773308_1309634cuda3std3__45__cpo5beginE
	.align		8
        /*0008*/ 	.dword	_ZN41_INTERNAL_75c76d2d_4_k_cu_b0773308_1309634cuda3std3__45__cpo3endE
	.align		8
        /*0010*/ 	.dword	_ZN41_INTERNAL_75c76d2d_4_k_cu_b0773308_1309634cuda3std3__45__cpo6cbeginE
	.align		8
        /*0018*/ 	.dword	_ZN41_INTERNAL_75c76d2d_4_k_cu_b0773308_1309634cuda3std3__45__cpo4cendE
	.align		8
        /*0020*/ 	.dword	_ZN41_INTERNAL_75c76d2d_4_k_cu_b0773308_1309634cuda3std3__45__cpo6rbeginE
	.align		8
        /*0028*/ 	.dword	_ZN41_INTERNAL_75c76d2d_4_k_cu_b0773308_1309634cuda3std3__45__cpo4rendE
	.align		8
        /*0030*/ 	.dword	_ZN41_INTERNAL_75c76d2d_4_k_cu_b0773308_1309634cuda3std3__45__cpo7crbeginE
	.align		8
        /*0038*/ 	.dword	_ZN41_INTERNAL_75c76d2d_4_k_cu_b0773308_1309634cuda3std3__45__cpo5crendE
	.align		8
        /*0040*/ 	.dword	_ZN41_INTERNAL_75c76d2d_4_k_cu_b0773308_1309634cuda3std3__443_GLOBAL__N__75c76d2d_4_k_cu_b0773308_1309636ignoreE
	.align		8
        /*0048*/ 	.dword	_ZN41_INTERNAL_75c76d2d_4_k_cu_b0773308_1309634cuda3std3__419piecewise_constructE
	.align		8
        /*0050*/ 	.dword	_ZN41_INTERNAL_75c76d2d_4_k_cu_b0773308_1309634cuda3std3__48in_placeE
	.align		8
        /*0058*/ 	.dword	_ZN41_INTERNAL_75c76d2d_4_k_cu_b0773308_1309634cuda3std3__420unreachable_sentinelE
	.align		8
        /*0060*/ 	.dword	_ZN41_INTERNAL_75c76d2d_4_k_cu_b0773308_1309634cuda3std3__47nulloptE
	.align		8
        /*0068*/ 	.dword	_ZN41_INTERNAL_75c76d2d_4_k_cu_b0773308_1309634cuda3std3__48unexpectE
	.align		8
        /*0070*/ 	.dword	_ZN41_INTERNAL_75c76d2d_4_k_cu_b0773308_1309634cuda3std6ranges3__45__cpo4swapE
	.align		8
        /*0078*/ 	.dword	_ZN41_INTERNAL_75c76d2d_4_k_cu_b0773308_1309634cuda3std6ranges3__45__cpo9iter_moveE
	.align		8
        /*0080*/ 	.dword	_ZN41_INTERNAL_75c76d2d_4_k_cu_b0773308_1309634cuda3std6ranges3__45__cpo5beginE
	.align		8
        /*0088*/ 	.dword	_ZN41_INTERNAL_75c76d2d_4_k_cu_b0773308_1309634cuda3std6ranges3__45__cpo3endE
	.align		8
        /*0090*/ 	.dword	_ZN41_INTERNAL_75c76d2d_4_k_cu_b0773308_1309634cuda3std6ranges3__45__cpo6cbeginE
	.align		8
        /*0098*/ 	.dword	_ZN41_INTERNAL_75c76d2d_4_k_cu_b0773308_1309634cuda3std6ranges3__45__cpo4cendE
	.align		8
        /*00a0*/ 	.dword	_ZN41_INTERNAL_75c76d2d_4_k_cu_b0773308_1309634cuda3std6ranges3__45__cpo7advanceE
	.align		8
        /*00a8*/ 	.dword	_ZN41_INTERNAL_75c76d2d_4_k_cu_b0773308_1309634cuda3std6ranges3__45__cpo9iter_swapE
	.align		8
        /*00b0*/ 	.dword	_ZN41_INTERNAL_75c76d2d_4_k_cu_b0773308_1309634cuda3std6ranges3__45__cpo4nextE
	.align		8
        /*00b8*/ 	.dword	_ZN41_INTERNAL_75c76d2d_4_k_cu_b0773308_1309634cuda3std6ranges3__45__cpo4prevE
	.align		8
        /*00c0*/ 	.dword	_ZN41_INTERNAL_75c76d2d_4_k_cu_b0773308_1309634cuda3std6ranges3__45__cpo4dataE
	.align		8
        /*00c8*/ 	.dword	_ZN41_INTERNAL_75c76d2d_4_k_cu_b0773308_1309634cuda3std6ranges3__45__cpo5cdataE
	.align		8
        /*00d0*/ 	.dword	_ZN41_INTERNAL_75c76d2d_4_k_cu_b0773308_1309634cuda3std6ranges3__45__cpo4sizeE
	.align		8
        /*00d8*/ 	.dword	_ZN41_INTERNAL_75c76d2d_4_k_cu_b0773308_1309634cuda3std6ranges3__45__cpo5ssizeE
	.align		8
        /*00e0*/ 	.dword	_ZN41_INTERNAL_75c76d2d_4_k_cu_b0773308_1309634cuda3std6ranges3__45__cpo8distanceE
	.align		8
        /*00e8*/ 	.dword	_ZN41_INTERNAL_75c76d2d_4_k_cu_b0773308_1309636thrust24THRUST_300001_SM_1000_NS8cuda_cub3parE
	.align		8
        /*00f0*/ 	.dword	_ZN41_INTERNAL_75c76d2d_4_k_cu_b0773308_1309636thrust24THRUST_300001_SM_1000_NS8cuda_cub10par_nosyncE
	.align		8
        /*00f8*/ 	.dword	_ZN41_INTERNAL_75c76d2d_4_k_cu_b0773308_1309636thrust24THRUST_300001_SM_1000_NS6system6detail10sequential3seqE
	.align		8
        /*0100*/ 	.dword	_ZN41_INTERNAL_75c76d2d_4_k_cu_b0773308_1309636thrust24THRUST_300001_SM_1000_NS12placeholders2_1E
	.align		8
        /*0108*/ 	.dword	_ZN41_INTERNAL_75c76d2d_4_k_cu_b0773308_1309636thrust24THRUST_300001_SM_1000_NS12placeholders2_2E
	.align		8
        /*0110*/ 	.dword	_ZN41_INTERNAL_75c76d2d_4_k_cu_b0773308_1309636thrust24THRUST_300001_SM_1000_NS12placeholders2_3E
	.align		8
        /*0118*/ 	.dword	_ZN41_INTERNAL_75c76d2d_4_k_cu_b0773308_1309636thrust24THRUST_300001_SM_1000_NS12placeholders2_4E
	.align		8
        /*0120*/ 	.dword	_ZN41_INTERNAL_75c76d2d_4_k_cu_b0773308_1309636thrust24THRUST_300001_SM_1000_NS12placeholders2_5E
	.align		8
        /*0128*/ 	.dword	_ZN41_INTERNAL_75c76d2d_4_k_cu_b0773308_1309636thrust24THRUST_300001_SM_1000_NS12placeholders2_6E
	.align		8
        /*0130*/ 	.dword	_ZN41_INTERNAL_75c76d2d_4_k_cu_b0773308_1309636thrust24THRUST_300001_SM_1000_NS12placeholders2_7E
	.align		8
        /*0138*/ 	.dword	_ZN41_INTERNAL_75c76d2d_4_k_cu_b0773308_1309636thrust24THRUST_300001_SM_1000_NS12placeholders2_8E
	.align		8
        /*0140*/ 	.dword	_ZN41_INTERNAL_75c76d2d_4_k_cu_b0773308_1309636thrust24THRUST_300001_SM_1000_NS12placeholders2_9E
	.align		8
        /*0148*/ 	.dword	_ZN41_INTERNAL_75c76d2d_4_k_cu_b0773308_1309636thrust24THRUST_300001_SM_1000_NS12placeholders3_10E
	.align		8
        /*0150*/ 	.dword	_ZN41_INTERNAL_75c76d2d_4_k_cu_b0773308_1309636thrust24THRUST_300001_SM_1000_NS3seqE


//--------------------- .text._ZN3cub18CUB_300001_SM_10006detail11EmptyKernelIvEEvv --------------------------
	.section	.text._ZN3cub18CUB_300001_SM_10006detail11EmptyKernelIvEEvv,"ax",@progbits
	.align	128
        .global         _ZN3cub18CUB_300001_SM_10006detail11EmptyKernelIvEEvv
        .type           _ZN3cub18CUB_300001_SM_10006detail11EmptyKernelIvEEvv,@function
        .size           _ZN3cub18CUB_300001_SM_10006detail11EmptyKernelIvEEvv,(.L_x_1 - _ZN3cub18CUB_300001_SM_10006detail11EmptyKernelIvEEvv)
        .other          _ZN3cub18CUB_300001_SM_10006detail11EmptyKernelIvEEvv,@"STO_CUDA_ENTRY STV_DEFAULT"
_ZN3cub18CUB_300001_SM_10006detail11EmptyKernelIvEEvv:
.text._ZN3cub18CUB_300001_SM_10006detail11EmptyKernelIvEEvv:
[----:B------:R-:W-:Y:S01]  /*0000*/  LDC R1, c[0x0][0x37c] ;  /* 0x0000df00ff017b82 */ /* 0x000fe20000000800 */
[----:B------:R-:W-:Y:S05]  /*0010*/  EXIT ;  /* 0x000000000000794d */ /* 0x000fea0003800000 */
.L_x_0:
[----:B------:R-:W-:-:S00]  /*0020*/  BRA `(.L_x_0) ;  /* 0xfffffffc00fc7947 */ /* 0x000fc0000383ffff */
[----:B------:R-:W-:-:S00]  /*0030*/  NOP ;  /* 0x0000000000007918 */ /* 0x000fc00000000000 */
        /* <DEDUP_REMOVED lines=12> */
.L_x_1:


//--------------------- .nv.shared.reserved.0     --------------------------
	.section	.nv.shared.reserved.0,"aw",@nobits
	.weak		__nv_reservedSMEM_offset_0_alias
	.size		__nv_reservedSMEM_offset_0_alias, 0, 64
	.other		__nv_reservedSMEM_offset_0_alias,@"STO_CUDA_RESERVED_SHARED STV_DEFAULT"
__nv_reservedSMEM_offset_0_alias:
	.zero		0
	.zero		64


//--------------------- .nv.global                --------------------------
	.section	.nv.global,"aw",@nobits
.nv.global:
	.type		_ZN41_INTERNAL_75c76d2d_4_k_cu_b0773308_1309636thrust24THRUST_300001_SM_1000_NS3seqE,@object
	.size		_ZN41_INTERNAL_75c76d2d_4_k_cu_b0773308_1309636thrust24THRUST_300001_SM_1000_NS3seqE,(_ZN41_INTERNAL_75c76d2d_4_k_cu_b0773308_1309634cuda3std3__48in_placeE - _ZN41_INTERNAL_75c76d2d_4_k_cu_b0773308_1309636thrust24THRUST_300001_SM_1000_NS3seqE)
_ZN41_INTERNAL_75c76d2d_4_k_cu_b0773308_1309636thrust24THRUST_300001_SM_1000_NS3seqE:
	.zero		1
	.type		_ZN41_INTERNAL_75c76d2d_4_k_cu_b0773308_1309634cuda3std3__48in_placeE,@object
	.size		_ZN41_INTERNAL_75c76d2d_4_k_cu_b0773308_1309634cuda3std3__48in_placeE,(_ZN41_INTERNAL_75c76d2d_4_k_cu_b0773308_1309634cuda3std6ranges3__45__cpo4sizeE - _ZN41_INTERNAL_75c76d2d_4_k_cu_b0773308_1309634cuda3std3__48in_placeE)
_ZN41_INTERNAL_75c76d2d_4_k_cu_b0773308_1309634cuda3std3__48in_placeE:
	.zero		1
	.type		_ZN41_INTERNAL_75c76d2d_4_k_cu_b0773308_1309634cuda3std6ranges3__45__cpo4sizeE,@object
	.size		_ZN41_INTERNAL_75c76d2d_4_k_cu_b0773308_1309634cuda3std6ranges3__45__cpo4sizeE,(_ZN41_INTERNAL_75c76d2d_4_k_cu_b0773308_1309636thrust24THRUST_300001_SM_1000_NS12placeholders2_3E - _ZN41_INTERNAL_75c76d2d_4_k_cu_b0773308_1309634cuda3std6ranges3__45__cpo4sizeE)
_ZN41_INTERNAL_75c76d2d_4_k_cu_b0773308_1309634cuda3std6ranges3__45__cpo4sizeE:
	.zero		1
	.type		_ZN41_INTERNAL_75c76d2d_4_k_cu_b0773308_1309636thrust24THRUST_300001_SM_1000_NS12placeholders2_3E,@object
	.size		_ZN41_INTERNAL_75c76d2d_4_k_cu_b0773308_1309636thrust24THRUST_300001_SM_1000_NS12placeholders2_3E,(_ZN41_INTERNAL_75c76d2d_4_k_cu_b0773308_1309634cuda3std3__45__cpo6cbeginE - _ZN41_INTERNAL_75c76d2d_4_k_cu_b0773308_1309636thrust24THRUST_300001_SM_1000_NS12placeholders2_3E)
_ZN41_INTERNAL_75c76d2d_4_k_cu_b0773308_1309636thrust24THRUST_300001_SM_1000_NS12placeholders2_3E:
	.zero		1
	.type		_ZN41_INTERNAL_75c76d2d_4_k_cu_b0773308_1309634cuda3std3__45__cpo6cbeginE,@object
	.size		_ZN41_INTERNAL_75c76d2d_4_k_cu_b0773308_1309634cuda3std3__45__cpo6cbeginE,(_ZN41_INTERNAL_75c76d2d_4_k_cu_b0773308_1309634cuda3std6ranges3__45__cpo6cbeginE - _ZN41_INTERNAL_75c76d2d_4_k_cu_b0773308_1309634cuda3std3__45__cpo6cbeginE)
_ZN41_INTERNAL_75c76d2d_4_k_cu_b0773308_1309634cuda3std3__45__cpo6cbeginE:
	.zero		1
	.type		_ZN41_INTERNAL_75c76d2d_4_k_cu_b0773308_1309634cuda3std6ranges3__45__cpo6cbeginE,@object
	.size		_ZN41_INTERNAL_75c76d2d_4_k_cu_b0773308_1309634cuda3std6ranges3__45__cpo6cbeginE,(_ZN41_INTERNAL_75c76d2d_4_k_cu_b0773308_1309636thrust24THRUST_300001_SM_1000_NS12placeholders2_7E - _ZN41_INTERNAL_75c76d2d_4_k_cu_b0773308_1309634cuda3std6ranges3__45__cpo6cbeginE)
_ZN41_INTERNAL_75c76d2d_4_k_cu_b0773308_1309634cuda3std6ranges3__45__cpo6cbeginE:
	.zero		1
	.type		_ZN41_INTERNAL_75c76d2d_4_k_cu_b0773308_1309636thrust24THRUST_300001_SM_1000_NS12placeholders2_7E,@object
	.size		_ZN41_INTERNAL_75c76d2d_4_k_cu_b0773308_1309636thrust24THRUST_300001_SM_1000_NS12placeholders2_7E,(_ZN41_INTERNAL_75c76d2d_4_k_cu_b0773308_1309634cuda3std3__45__cpo7crbeginE - _ZN41_INTERNAL_75c76d2d_4_k_cu_b0773308_1309636thrust24THRUST_300001_SM_1000_NS12placeholders2_7E)
_ZN41_INTERNAL_75c76d2d_4_k_cu_b0773308_1309636thrust24THRUST_300001_SM_1000_NS12placeholders2_7E:
	.zero		1
	.type		_ZN41_INTERNAL_75c76d2d_4_k_cu_b0773308_1309634cuda3std3__45__cpo7crbeginE,@object
	.size		_ZN41_INTERNAL_75c76d2d_4_k_cu_b0773308_1309634cuda3std3__45__cpo7crbeginE,(_ZN41_INTERNAL_75c76d2d_4_k_cu_b0773308_1309634cuda3std6ranges3__45__cpo4nextE - _ZN41_INTERNAL_75c76d2d_4_k_cu_b0773308_1309634cuda3std3__45__cpo7crbeginE)
_ZN41_INTERNAL_75c76d2d_4_k_cu_b0773308_1309634cuda3std3__45__cpo7crbeginE:
	.zero		1
	.type		_ZN41_INTERNAL_75c76d2d_4_k_cu_b0773308_1309634cuda3std6ranges3__45__cpo4nextE,@object
	.size		_ZN41_INTERNAL_75c76d2d_4_k_cu_b0773308_1309634cuda3std6ranges3__45__cpo4nextE,(_ZN41_INTERNAL_75c76d2d_4_k_cu_b0773308_1309634cuda3std6ranges3__45__cpo4swapE - _ZN41_INTERNAL_75c76d2d_4_k_cu_b0773308_1309634cuda3std6ranges3__45__cpo4nextE)
_ZN41_INTERNAL_75c76d2d_4_k_cu_b0773308_1309634cuda3std6ranges3__45__cpo4nextE:
	.zero		1
	.type		_ZN41_INTERNAL_75c76d2d_4_k_cu_b0773308_1309634cuda3std6ranges3__45__cpo4swapE,@object
	.size		_ZN41_INTERNAL_75c76d2d_4_k_cu_b0773308_1309634cuda3std6ranges3__45__cpo4swapE,(_ZN41_INTERNAL_75c76d2d_4_k_cu_b0773308_1309636thrust24THRUST_300001_SM_1000_NS8cuda_cub10par_nosyncE - _ZN41_INTERNAL_75c76d2d_4_k_cu_b0773308_1309634cuda3std6ranges3__45__cpo4swapE)
_ZN41_INTERNAL_75c76d2d_4_k_cu_b0773308_1309634cuda3std6ranges3__45__cpo4swapE:
	.zero		1
	.type		_ZN41_INTERNAL_75c76d2d_4_k_cu_b0773308_1309636thrust24THRUST_300001_SM_1000_NS8cuda_cub10par_nosyncE,@object
	.size		_ZN41_INTERNAL_75c76d2d_4_k_cu_b0773308_1309636thrust24THRUST_300001_SM_1000_NS8cuda_cub10par_nosyncE,(_ZN41_INTERNAL_75c76d2d_4_k_cu_b0773308_1309636thrust24THRUST_300001_SM_1000_NS12placeholders2_9E - _ZN41_INTERNAL_75c76d2d_4_k_cu_b0773308_1309636thrust24THRUST_300001_SM_1000_NS8cuda_cub10par_nosyncE)
_ZN41_INTERNAL_75c76d2d_4_k_cu_b0773308_1309636thrust24THRUST_300001_SM_1000_NS8cuda_cub10par_nosyncE:
	.zero		1
	.type		_ZN41_INTERNAL_75c76d2d_4_k_cu_b0773308_1309636thrust24THRUST_300001_SM_1000_NS12placeholders2_9E,@object
	.size		_ZN41_INTERNAL_75c76d2d_4_k_cu_b0773308_1309636thrust24THRUST_300001_SM_1000_NS12placeholders2_9E,(_ZN41_INTERNAL_75c76d2d_4_k_cu_b0773308_1309634cuda3std3__443_GLOBAL__N__75c76d2d_4_k_cu_b0773308_1309636ignoreE - _ZN41_INTERNAL_75c76d2d_4_k_cu_b0773308_1309636thrust24THRUST_300001_SM_1000_NS12placeholders2_9E)
_ZN41_INTERNAL_75c76d2d_4_k_cu_b0773308_1309636thrust24THRUST_300001_SM_1000_NS12placeholders2_9E:
	.zero		1
	.type		_ZN41_INTERNAL_75c76d2d_4_k_cu_b0773308_1309634cuda3std3__443_GLOBAL__N__75c76d2d_4_k_cu_b0773308_1309636ignoreE,@object
	.size		_ZN41_INTERNAL_75c76d2d_4_k_cu_b0773308_1309634cuda3std3__443_GLOBAL__N__75c76d2d_4_k_cu_b0773308_1309636ignoreE,(_ZN41_INTERNAL_75c76d2d_4_k_cu_b0773308_1309634cuda3std6ranges3__45__cpo4dataE - _ZN41_INTERNAL_75c76d2d_4_k_cu_b0773308_1309634cuda3std3__443_GLOBAL__N__75c76d2d_4_k_cu_b0773308_1309636ignoreE)
_ZN41_INTERNAL_75c76d2d_4_k_cu_b0773308_1309634cuda3std3__443_GLOBAL__N__75c76d2d_4_k_cu_b0773308_1309636ignoreE:
	.zero		1
	.type		_ZN41_INTERNAL_75c76d2d_4_k_cu_b0773308_1309634cuda3std6ranges3__45__cpo4dataE,@object
	.size		_ZN41_INTERNAL_75c76d2d_4_k_cu_b0773308_1309634cuda3std6ranges3__45__cpo4dataE,(_ZN41_INTERNAL_75c76d2d_4_k_cu_b0773308_1309636thrust24THRUST_300001_SM_1000_NS12placeholders2_1E - _ZN41_INTERNAL_75c76d2d_4_k_cu_b0773308_1309634cuda3std6ranges3__45__cpo4dataE)
_ZN41_INTERNAL_75c76d2d_4_k_cu_b0773308_1309634cuda3std6ranges3__45__cpo4dataE:
	.zero		1
	.type		_ZN41_INTERNAL_75c76d2d_4_k_cu_b0773308_1309636thrust24THRUST_300001_SM_1000_NS12placeholders2_1E,@object
	.size		_ZN41_INTERNAL_75c76d2d_4_k_cu_b0773308_1309636thrust24THRUST_300001_SM_1000_NS12placeholders2_1E,(_ZN41_INTERNAL_75c76d2d_4_k_cu_b0773308_1309634cuda3std3__45__cpo5beginE - _ZN41_INTERNAL_75c76d2d_4_k_cu_b0773308_1309636thrust24THRUST_300001_SM_1000_NS12placeholders2_1E)
_ZN41_INTERNAL_75c76d2d_4_k_cu_b0773308_1309636thrust24THRUST_300001_SM_1000_NS12placeholders2_1E:
	.zero		1
	.type		_ZN41_INTERNAL_75c76d2d_4_k_cu_b0773308_1309634cuda3std3__45__cpo5beginE,@object
	.size		_ZN41_INTERNAL_75c76d2d_4_k_cu_b0773308_1309634cuda3std3__45__cpo5beginE,(_ZN41_INTERNAL_75c76d2d_4_k_cu_b0773308_1309634cuda3std6ranges3__45__cpo5beginE - _ZN41_INTERNAL_75c76d2d_4_k_cu_b0773308_1309634cuda3std3__45__cpo5beginE)
_ZN41_INTERNAL_75c76d2d_4_k_cu_b0773308_1309634cuda3std3__45__cpo5beginE:
	.zero		1
	.type		_ZN41_INTERNAL_75c76d2d_4_k_cu_b0773308_1309634cuda3std6ranges3__45__cpo5beginE,@object
	.size		_ZN41_INTERNAL_75c76d2d_4_k_cu_b0773308_1309634cuda3std6ranges3__45__cpo5beginE,(_ZN41_INTERNAL_75c76d2d_4_k_cu_b0773308_1309636thrust24THRUST_300001_SM_1000_NS12placeholders2_5E - _ZN41_INTERNAL_75c76d2d_4_k_cu_b0773308_1309634cuda3std6ranges3__45__cpo5beginE)
_ZN41_INTERNAL_75c76d2d_4_k_cu_b0773308_1309634cuda3std6ranges3__45__cpo5beginE:
	.zero		1
	.type		_ZN41_INTERNAL_75c76d2d_4_k_cu_b0773308_1309636thrust24THRUST_300001_SM_1000_NS12placeholders2_5E,@object
	.size		_ZN41_INTERNAL_75c76d2d_4_k_cu_b0773308_1309636thrust24THRUST_300001_SM_1000_NS12placeholders2_5E,(_ZN41_INTERNAL_75c76d2d_4_k_cu_b0773308_1309634cuda3std3__45__cpo6rbeginE - _ZN41_INTERNAL_75c76d2d_4_k_cu_b0773308_1309636thrust24THRUST_300001_SM_1000_NS12placeholders2_5E)
_ZN41_INTERNAL_75c76d2d_4_k_cu_b0773308_1309636thrust24THRUST_300001_SM_1000_NS12placeholders2_5E:
	.zero		1
	.type		_ZN41_INTERNAL_75c76d2d_4_k_cu_b0773308_1309634cuda3std3__45__cpo6rbeginE,@object
	.size		_ZN41_INTERNAL_75c76d2d_4_k_cu_b0773308_1309634cuda3std3__45__cpo6rbeginE,(_ZN41_INTERNAL_75c76d2d_4_k_cu_b0773308_1309634cuda3std6ranges3__45__cpo7advanceE - _ZN41_INTERNAL_75c76d2d_4_k_cu_b0773308_1309634cuda3std3__45__cpo6rbeginE)
_ZN41_INTERNAL_75c76d2d_4_k_cu_b0773308_1309634cuda3std3__45__cpo6rbeginE:
	.zero		1
	.type		_ZN41_INTERNAL_75c76d2d_4_k_cu_b0773308_1309634cuda3std6ranges3__45__cpo7advanceE,@object
	.size		_ZN41_INTERNAL_75c76d2d_4_k_cu_b0773308_1309634cuda3std6ranges3__45__cpo7advanceE,(_ZN41_INTERNAL_75c76d2d_4_k_cu_b0773308_1309634cuda3std3__47nulloptE - _ZN41_INTERNAL_75c76d2d_4_k_cu_b0773308_1309634cuda3std6ranges3__45__cpo7advanceE)
_ZN41_INTERNAL_75c76d2d_4_k_cu_b0773308_1309634cuda3std6ranges3__45__cpo7advanceE:
	.zero		1
	.type		_ZN41_INTERNAL_75c76d2d_4_k_cu_b0773308_1309634cuda3std3__47nulloptE,@object
	.size		_ZN41_INTERNAL_75c76d2d_4_k_cu_b0773308_1309634cuda3std3__47nulloptE,(_ZN41_INTERNAL_75c76d2d_4_k_cu_b0773308_1309634cuda3std6ranges3__45__cpo8distanceE - _ZN41_INTERNAL_75c76d2d_4_k_cu_b0773308_1309634cuda3std3__47nulloptE)
_ZN41_INTERNAL_75c76d2d_4_k_cu_b0773308_1309634cuda3std3__47nulloptE:
	.zero		1
	.type		_ZN41_INTERNAL_75c76d2d_4_k_cu_b0773308_1309634cuda3std6ranges3__45__cpo8distanceE,@object
	.size		_ZN41_INTERNAL_75c76d2d_4_k_cu_b0773308_1309634cuda3std6ranges3__45__cpo8distanceE,(_ZN41_INTERNAL_75c76d2d_4_k_cu_b0773308_1309636thrust24THRUST_300001_SM_1000_NS12placeholders3_10E - _ZN41_INTERNAL_75c76d2d_4_k_cu_b0773308_1309634cuda3std6ranges3__45__cpo8distanceE)
_ZN41_INTERNAL_75c76d2d_4_k_cu_b0773308_1309634cuda3std6ranges3__45__cpo8distanceE:
	.zero		1
	.type		_ZN41_INTERNAL_75c76d2d_4_k_cu_b0773308_1309636thrust24THRUST_300001_SM_1000_NS12placeholders3_10E,@object
	.size		_ZN41_INTERNAL_75c76d2d_4_k_cu_b0773308_1309636thrust24THRUST_300001_SM_1000_NS12placeholders3_10E,(_ZN41_INTERNAL_75c76d2d_4_k_cu_b0773308_1309634cuda3std3__419piecewise_constructE - _ZN41_INTERNAL_75c76d2d_4_k_cu_b0773308_1309636thrust24THRUST_300001_SM_1000_NS12placeholders3_10E)
_ZN41_INTERNAL_75c76d2d_4_k_cu_b0773308_1309636thrust24THRUST_300001_SM_1000_NS12placeholders3_10E:
	.zero		1
	.type		_ZN41_INTERNAL_75c76d2d_4_k_cu_b0773308_1309634cuda3std3__419piecewise_constructE,@object
	.size		_ZN41_INTERNAL_75c76d2d_4_k_cu_b0773308_1309634cuda3std3__419piecewise_constructE,(_ZN41_INTERNAL_75c76d2d_4_k_cu_b0773308_1309634cuda3std6ranges3__45__cpo5cdataE - _ZN41_INTERNAL_75c76d2d_4_k_cu_b0773308_1309634cuda3std3__419piecewise_constructE)
_ZN41_INTERNAL_75c76d2d_4_k_cu_b0773308_1309634cuda3std3__419piecewise_constructE:
	.zero		1
	.type		_ZN41_INTERNAL_75c76d2d_4_k_cu_b0773308_1309634cuda3std6ranges3__45__cpo5cdataE,@object
	.size		_ZN41_INTERNAL_75c76d2d_4_k_cu_b0773308_1309634cuda3std6ranges3__45__cpo5cdataE,(_ZN41_INTERNAL_75c76d2d_4_k_cu_b0773308_1309636thrust24THRUST_300001_SM_1000_NS12placeholders2_2E - _ZN41_INTERNAL_75c76d2d_4_k_cu_b0773308_1309634cuda3std6ranges3__45__cpo5cdataE)
_ZN41_INTERNAL_75c76d2d_4_k_cu_b0773308_1309634cuda3std6ranges3__45__cpo5cdataE:
	.zero		1
	.type		_ZN41_INTERNAL_75c76d2d_4_k_cu_b0773308_1309636thrust24THRUST_300001_SM_1000_NS12placeholders2_2E,@object
	.size		_ZN41_INTERNAL_75c76d2d_4_k_cu_b0773308_1309636thrust24THRUST_300001_SM_1000_NS12placeholders2_2E,(_ZN41_INTERNAL_75c76d2d_4_k_cu_b0773308_1309634cuda3std3__45__cpo3endE - _ZN41_INTERNAL_75c76d2d_4_k_cu_b0773308_1309636thrust24THRUST_300001_SM_1000_NS12placeholders2_2E)
_ZN41_INTERNAL_75c76d2d_4_k_cu_b0773308_1309636thrust24THRUST_300001_SM_1000_NS12placeholders2_2E:
	.zero		1
	.type		_ZN41_INTERNAL_75c76d2d_4_k_cu_b0773308_1309634cuda3std3__45__cpo3endE,@object
	.size		_ZN41_INTERNAL_75c76d2d_4_k_cu_b0773308_1309634cuda3std3__45__cpo3endE,(_ZN41_INTERNAL_75c76d2d_4_k_cu_b0773308_1309634cuda3std6ranges3__45__cpo3endE - _ZN41_INTERNAL_75c76d2d_4_k_cu_b0773308_1309634cuda3std3__45__cpo3endE)
_ZN41_INTERNAL_75c76d2d_4_k_cu_b0773308_1309634cuda3std3__45__cpo3endE:
	.zero		1
	.type		_ZN41_INTERNAL_75c76d2d_4_k_cu_b0773308_1309634cuda3std6ranges3__45__cpo3endE,@object
	.size		_ZN41_INTERNAL_75c76d2d_4_k_cu_b0773308_1309634cuda3std6ranges3__45__cpo3endE,(_ZN41_INTERNAL_75c76d2d_4_k_cu_b0773308_1309636thrust24THRUST_300001_SM_1000_NS12placeholders2_6E - _ZN41_INTERNAL_75c76d2d_4_k_cu_b0773308_1309634cuda3std6ranges3__45__cpo3endE)
_ZN41_INTERNAL_75c76d2d_4_k_cu_b0773308_1309634cuda3std6ranges3__45__cpo3endE:
	.zero		1
	.type		_ZN41_INTERNAL_75c76d2d_4_k_cu_b0773308_1309636thrust24THRUST_300001_SM_1000_NS12placeholders2_6E,@object
	.size		_ZN41_INTERNAL_75c76d2d_4_k_cu_b0773308_1309636thrust24THRUST_300001_SM_1000_NS12placeholders2_6E,(_ZN41_INTERNAL_75c76d2d_4_k_cu_b0773308_1309634cuda3std3__45__cpo4rendE - _ZN41_INTERNAL_75c76d2d_4_k_cu_b0773308_1309636thrust24THRUST_300001_SM_1000_NS12placeholders2_6E)
_ZN41_INTERNAL_75c76d2d_4_k_cu_b0773308_1309636thrust24THRUST_300001_SM_1000_NS12placeholders2_6E:
	.zero		1
	.type		_ZN41_INTERNAL_75c76d2d_4_k_cu_b0773308_1309634cuda3std3__45__cpo4rendE,@object
	.size		_ZN41_INTERNAL_75c76d2d_4_k_cu_b0773308_1309634cuda3std3__45__cpo4rendE,(_ZN41_INTERNAL_75c76d2d_4_k_cu_b0773308_1309634cuda3std6ranges3__45__cpo9iter_swapE - _ZN41_INTERNAL_75c76d2d_4_k_cu_b0773308_1309634cuda3std3__45__cpo4rendE)
_ZN41_INTERNAL_75c76d2d_4_k_cu_b0773308_1309634cuda3std3__45__cpo4rendE:
	.zero		1
	.type		_ZN41_INTERNAL_75c76d2d_4_k_cu_b0773308_1309634cuda3std6ranges3__45__cpo9iter_swapE,@object
	.size		_ZN41_INTERNAL_75c76d2d_4_k_cu_b0773308_1309634cuda3std6ranges3__45__cpo9iter_swapE,(_ZN41_INTERNAL_75c76d2d_4_k_cu_b0773308_1309634cuda3std3__48unexpectE - _ZN41_INTERNAL_75c76d2d_4_k_cu_b0773308_1309634cuda3std6ranges3__45__cpo9iter_swapE)
_ZN41_INTERNAL_75c76d2d_4_k_cu_b0773308_1309634cuda3std6ranges3__45__cpo9iter_swapE:
	.zero		1
	.type		_ZN41_INTERNAL_75c76d2d_4_k_cu_b0773308_1309634cuda3std3__48unexpectE,@object
	.size		_ZN41_INTERNAL_75c76d2d_4_k_cu_b0773308_1309634cuda3std3__48unexpectE,(_ZN41_INTERNAL_75c76d2d_4_k_cu_b0773308_1309636thrust24THRUST_300001_SM_1000_NS8cuda_cub3parE - _ZN41_INTERNAL_75c76d2d_4_k_cu_b0773308_1309634cuda3std3__48unexpectE)
_ZN41_INTERNAL_75c76d2d_4_k_cu_b0773308_1309634cuda3std3__48unexpectE:
	.zero		1
	.type		_ZN41_INTERNAL_75c76d2d_4_k_cu_b0773308_1309636thrust24THRUST_300001_SM_1000_NS8cuda_cub3parE,@object
	.size		_ZN41_INTERNAL_75c76d2d_4_k_cu_b0773308_1309636thrust24THRUST_300001_SM_1000_NS8cuda_cub3parE,(_ZN41_INTERNAL_75c76d2d_4_k_cu_b0773308_1309636thrust24THRUST_300001_SM_1000_NS12placeholders2_4E - _ZN41_INTERNAL_75c76d2d_4_k_cu_b0773308_1309636thrust24THRUST_300001_SM_1000_NS8cuda_cub3parE)
_ZN41_INTERNAL_75c76d2d_4_k_cu_b0773308_1309636thrust24THRUST_300001_SM_1000_NS8cuda_cub3parE:
	.zero		1
	.type		_ZN41_INTERNAL_75c76d2d_4_k_cu_b0773308_1309636thrust24THRUST_300001_SM_1000_NS12placeholders2_4E,@object
	.size		_ZN41_INTERNAL_75c76d2d_4_k_cu_b0773308_1309636thrust24THRUST_300001_SM_1000_NS12placeholders2_4E,(_ZN41_INTERNAL_75c76d2d_4_k_cu_b0773308_1309634cuda3std3__45__cpo4cendE - _ZN41_INTERNAL_75c76d2d_4_k_cu_b0773308_1309636thrust24THRUST_300001_SM_1000_NS12placeholders2_4E)
_ZN41_INTERNAL_75c76d2d_4_k_cu_b0773308_1309636thrust24THRUST_300001_SM_1000_NS12placeholders2_4E:
	.zero		1
	.type		_ZN41_INTERNAL_75c76d2d_4_k_cu_b0773308_1309634cuda3std3__45__cpo4cendE,@object
	.size		_ZN41_INTERNAL_75c76d2d_4_k_cu_b0773308_1309634cuda3std3__45__cpo4cendE,(_ZN41_INTERNAL_75c76d2d_4_k_cu_b0773308_1309634cuda3std6ranges3__45__cpo4cendE - _ZN41_INTERNAL_75c76d2d_4_k_cu_b0773308_1309634cuda3std3__45__cpo4cendE)
_ZN41_INTERNAL_75c76d2d_4_k_cu_b0773308_1309634cuda3std3__45__cpo4cendE:
	.zero		1
	.type		_ZN41_INTERNAL_75c76d2d_4_k_cu_b0773308_1309634cuda3std6ranges3__45__cpo4cendE,@object
	.size		_ZN41_INTERNAL_75c76d2d_4_k_cu_b0773308_1309634cuda3std6ranges3__45__cpo4cendE,(_ZN41_INTERNAL_75c76d2d_4_k_cu_b0773308_1309634cuda3std3__420unreachable_sentinelE - _ZN41_INTERNAL_75c76d2d_4_k_cu_b0773308_1309634cuda3std6ranges3__45__cpo4cendE)
_ZN41_INTERNAL_75c76d2d_4_k_cu_b0773308_1309634cuda3std6ranges3__45__cpo4cendE:
	.zero		1
	.type		_ZN41_INTERNAL_75c76d2d_4_k_cu_b0773308_1309634cuda3std3__420unreachable_sentinelE,@object
	.size		_ZN41_INTERNAL_75c76d2d_4_k_cu_b0773308_1309634cuda3std3__420unreachable_sentinelE,(_ZN41_INTERNAL_75c76d2d_4_k_cu_b0773308_1309634cuda3std6ranges3__45__cpo5ssizeE - _ZN41_INTERNAL_75c76d2d_4_k_cu_b0773308_1309634cuda3std3__420unreachable_sentinelE)
_ZN41_INTERNAL_75c76d2d_4_k_cu_b0773308_1309634cuda3std3__420unreachable_sentinelE:
	.zero		1
	.type		_ZN41_INTERNAL_75c76d2d_4_k_cu_b0773308_1309634cuda3std6ranges3__45__cpo5ssizeE,@object
	.size		_ZN41_INTERNAL_75c76d2d_4_k_cu_b0773308_1309634cuda3std6ranges3__45__cpo5ssizeE,(_ZN41_INTERNAL_75c76d2d_4_k_cu_b0773308_1309636thrust24THRUST_300001_SM_1000_NS12placeholders2_8E - _ZN41_INTERNAL_75c76d2d_4_k_cu_b0773308_1309634cuda3std6ranges3__45__cpo5ssizeE)
_ZN41_INTERNAL_75c76d2d_4_k_cu_b0773308_1309634cuda3std6ranges3__45__cpo5ssizeE:
	.zero		1
	.type		_ZN41_INTERNAL_75c76d2d_4_k_cu_b0773308_1309636thrust24THRUST_300001_SM_1000_NS12placeholders2_8E,@object
	.size		_ZN41_INTERNAL_75c76d2d_4_k_cu_b0773308_1309636thrust24THRUST_300001_SM_1000_NS12placeholders2_8E,(_ZN41_INTERNAL_75c76d2d_4_k_cu_b0773308_1309634cuda3std3__45__cpo5crendE - _ZN41_INTERNAL_75c76d2d_4_k_cu_b0773308_1309636thrust24THRUST_300001_SM_1000_NS12placeholders2_8E)
_ZN41_INTERNAL_75c76d2d_4_k_cu_b0773308_1309636thrust24THRUST_300001_SM_1000_NS12placeholders2_8E:
	.zero		1
	.type		_ZN41_INTERNAL_75c76d2d_4_k_cu_b0773308_1309634cuda3std3__45__cpo5crendE,@object
	.size		_ZN41_INTERNAL_75c76d2d_4_k_cu_b0773308_1309634cuda3std3__45__cpo5crendE,(_ZN41_INTERNAL_75c76d2d_4_k_cu_b0773308_1309634cuda3std6ranges3__45__cpo4prevE - _ZN41_INTERNAL_75c76d2d_4_k_cu_b0773308_1309634cuda3std3__45__cpo5crendE)
_ZN41_INTERNAL_75c76d2d_4_k_cu_b0773308_1309634cuda3std3__45__cpo5crendE:
	.zero		1
	.type		_ZN41_INTERNAL_75c76d2d_4_k_cu_b0773308_1309634cuda3std6ranges3__45__cpo4prevE,@object
	.size		_ZN41_INTERNAL_75c76d2d_4_k_cu_b0773308_1309634cuda3std6ranges3__45__cpo4prevE,(_ZN41_INTERNAL_75c76d2d_4_k_cu_b0773308_1309634cuda3std6ranges3__45__cpo9iter_moveE - _ZN41_INTERNAL_75c76d2d_4_k_cu_b0773308_1309634cuda3std6ranges3__45__cpo4prevE)
_ZN41_INTERNAL_75c76d2d_4_k_cu_b0773308_1309634cuda3std6ranges3__45__cpo4prevE:
	.zero		1
	.type		_ZN41_INTERNAL_75c76d2d_4_k_cu_b0773308_1309634cuda3std6ranges3__45__cpo9iter_moveE,@object
	.size		_ZN41_INTERNAL_75c76d2d_4_k_cu_b0773308_1309634cuda3std6ranges3__45__cpo9iter_moveE,(_ZN41_INTERNAL_75c76d2d_4_k_cu_b0773308_1309636thrust24THRUST_300001_SM_1000_NS6system6detail10sequential3seqE - _ZN41_INTERNAL_75c76d2d_4_k_cu_b0773308_1309634cuda3std6ranges3__45__cpo9iter_moveE)
_ZN41_INTERNAL_75c76d2d_4_k_cu_b0773308_1309634cuda3std6ranges3__45__cpo9iter_moveE:
	.zero		1
	.type		_ZN41_INTERNAL_75c76d2d_4_k_cu_b0773308_1309636thrust24THRUST_300001_SM_1000_NS6system6detail10sequential3seqE,@object
	.size		_ZN41_INTERNAL_75c76d2d_4_k_cu_b0773308_1309636thrust24THRUST_300001_SM_1000_NS6system6detail10sequential3seqE,(.L_31 - _ZN41_INTERNAL_75c76d2d_4_k_cu_b0773308_1309636thrust24THRUST_300001_SM_1000_NS6system6detail10sequential3seqE)
_ZN41_INTERNAL_75c76d2d_4_k_cu_b0773308_1309636thrust24THRUST_300001_SM_1000_NS6system6detail10sequential3seqE:
	.zero		1
.L_31:


//--------------------- .nv.constant0._ZN3cub18CUB_300001_SM_10006detail11EmptyKernelIvEEvv --------------------------
	.section	.nv.constant0._ZN3cub18CUB_300001_SM_10006detail11EmptyKernelIvEEvv,"a",@progbits
	.sectionflags	@""
	.align	4
.nv.constant0._ZN3cub18CUB_300001_SM_10006detail11EmptyKernelIvEEvv:
	.zero		896


//--------------------- SYMBOLS --------------------------

	.type		.nv.reservedSmem.offset0,@object
	.size		.nv.reservedSmem.offset0,0x4
